	.headerflags	@"EF_CUDA_TEXMODE_UNIFIED EF_CUDA_64BIT_ADDRESS EF_CUDA_SM86 EF_CUDA_VIRTUAL_SM(EF_CUDA_SM86)"
	.elftype	@"ET_EXEC"


//--------------------- .nv.info                  --------------------------
	.section	.nv.info,"",@"SHT_CUDA_INFO"
	.align	4


	//----- nvinfo : EIATTR_REGCOUNT
	.align		4
        /*0000*/ 	.byte	0x04, 0x2f
        /*0002*/ 	.short	(.L_1 - .L_0)
	.align		4
.L_0:
        /*0004*/ 	.word	index@(instruction_sampler)
        /*0008*/ 	.word	0x00000018


	//----- nvinfo : EIATTR_MIN_STACK_SIZE
	.align		4
.L_1:
        /*000c*/ 	.byte	0x04, 0x12
        /*000e*/ 	.short	(.L_3 - .L_2)
	.align		4
.L_2:
        /*0010*/ 	.word	index@(instruction_sampler)
        /*0014*/ 	.word	0x00000000


	//----- nvinfo : EIATTR_FRAME_SIZE
	.align		4
.L_3:
        /*0018*/ 	.byte	0x04, 0x11
        /*001a*/ 	.short	(.L_5 - .L_4)
	.align		4
.L_4:
        /*001c*/ 	.word	index@(instruction_sampler)
        /*0020*/ 	.word	0x00000000


	//----- nvinfo : EIATTR_MIN_STACK_SIZE
	.align		4
.L_5:
        /*0024*/ 	.byte	0x04, 0x12
        /*0026*/ 	.short	(.L_7 - .L_6)
	.align		4
.L_6:
        /*0028*/ 	.word	index@(instruction_sampler)
        /*002c*/ 	.word	0x00000000
.L_7:


//--------------------- .nv.info.instruction_sampler --------------------------
	.section	.nv.info.instruction_sampler,"",@"SHT_CUDA_INFO"
	.sectionflags	@""
	.align	4


	//----- nvinfo : EIATTR_CUDA_API_VERSION
	.align		4
        /*0000*/ 	.byte	0x04, 0x37
        /*0002*/ 	.short	(.L_9 - .L_8)
.L_8:
        /*0004*/ 	.word	0x0000007c


	//----- nvinfo : EIATTR_SW2861232_WAR
	.align		4
.L_9:
        /*0008*/ 	.byte	0x01, 0x35
	.zero		2


	//----- nvinfo : EIATTR_PARAM_CBANK
	.align		4
        /*000c*/ 	.byte	0x04, 0x0a
        /*000e*/ 	.short	(.L_11 - .L_10)
	.align		4
.L_10:
        /*0010*/ 	.word	index@(.nv.constant0.instruction_sampler)
        /*0014*/ 	.short	0x0160
        /*0016*/ 	.short	0x0018


	//----- nvinfo : EIATTR_CBANK_PARAM_SIZE
	.align		4
.L_11:
        /*0018*/ 	.byte	0x03, 0x19
        /*001a*/ 	.short	0x0018


	//----- nvinfo : EIATTR_KPARAM_INFO
	.align		4
        /*001c*/ 	.byte	0x04, 0x17
        /*001e*/ 	.short	(.L_13 - .L_12)
.L_12:
        /*0020*/ 	.word	0x00000000
        /*0024*/ 	.short	0x0002
        /*0026*/ 	.short	0x0010
        /*0028*/ 	.byte	0x00, 0xf4, 0x21, 0x00


	//----- nvinfo : EIATTR_KPARAM_INFO
	.align		4
.L_13:
        /*002c*/ 	.byte	0x04, 0x17
        /*002e*/ 	.short	(.L_15 - .L_14)
.L_14:
        /*0030*/ 	.word	0x00000000
        /*0034*/ 	.short	0x0001
        /*0036*/ 	.short	0x0008
        /*0038*/ 	.byte	0x00, 0xf4, 0x21, 0x00


	//----- nvinfo : EIATTR_KPARAM_INFO
	.align		4
.L_15:
        /*003c*/ 	.byte	0x04, 0x17
        /*003e*/ 	.short	(.L_17 - .L_16)
.L_16:
        /*0040*/ 	.word	0x00000000
        /*0044*/ 	.short	0x0000
        /*0046*/ 	.short	0x0000
        /*0048*/ 	.byte	0x00, 0xf4, 0x21, 0x00


	//----- nvinfo : EIATTR_MAXREG_COUNT
	.align		4
.L_17:
        /*004c*/ 	.byte	0x03, 0x1b
        /*004e*/ 	.short	0x00ff


	//----- nvinfo : EIATTR_EXIT_INSTR_OFFSETS
	.align		4
        /*0050*/ 	.byte	0x04, 0x1c
        /*0052*/ 	.short	(.L_19 - .L_18)


	//   ....[0]....
.L_18:
        /*0054*/ 	.word	0x00001410


	//----- nvinfo : EIATTR_REQNTID
	.align		4
.L_19:
        /*0058*/ 	.byte	0x04, 0x10
        /*005a*/ 	.short	(.L_21 - .L_20)
.L_20:
        /*005c*/ 	.word	0x00000020
        /*0060*/ 	.word	0x00000001
        /*0064*/ 	.word	0x00000001
.L_21:


//--------------------- .nv.callgraph             --------------------------
	.section	.nv.callgraph,"",@"SHT_CUDA_CALLGRAPH"
	.align	4
	.sectionentsize	8
	.align		4
        /*0000*/ 	.word	0x00000000
	.align		4
        /*0004*/ 	.word	0xffffffff
	.align		4
        /*0008*/ 	.word	0x00000000
	.align		4
        /*000c*/ 	.word	0xfffffffe
	.align		4
        /*0010*/ 	.word	0x00000000
	.align		4
        /*0014*/ 	.word	0xfffffffd
	.align		4
        /*0018*/ 	.word	0x00000000
	.align		4
        /*001c*/ 	.word	0xfffffffc


//--------------------- .nv.rel.action            --------------------------
	.section	.nv.rel.action,"",@"SHT_CUDA_RELOCINFO"
	.align	8
	.sectionentsize	8
        /*0000*/ 	.byte	0x73, 0x00, 0x00, 0x00, 0x00, 0x00, 0x00, 0x00, 0x00, 0x00, 0x00, 0x11, 0x25, 0x00, 0x05, 0x36


//--------------------- .nv.constant0.instruction_sampler --------------------------
	.section	.nv.constant0.instruction_sampler,"a",@progbits
	.sectionflags	@""
	.align	4
.nv.constant0.instruction_sampler:
	.zero		376


//--------------------- .text.instruction_sampler --------------------------
	.section	.text.instruction_sampler,"ax",@progbits
	.sectioninfo	@"SHI_REGISTERS=24"
	.align	128
        .global         instruction_sampler
        .type           instruction_sampler,@function
        .size           instruction_sampler,(.L_x_1 - instruction_sampler)
        .other          instruction_sampler,@"STO_CUDA_ENTRY STV_DEFAULT"
instruction_sampler:
.text.instruction_sampler:
[----:B------:R-:W-:Y:S02]  /*0000*/  MOV R1, c[0x0][0x28] ;  /* 0x00000a0000017a02 */ /* 0x000fe40000000f00 */
[----:B------:R-:W0:Y:S01]  /*0010*/  S2R R0, SR_TID.X ;  /* 0x0000000000007919 */ /* 0x000e220000002100 */
[----:B------:R-:W-:-:S03]  /*0020*/  ULDC.64 UR4, c[0x0][0x118] ;  /* 0x0000460000047ab9 */ /* 0x000fc60000000a00 */
[----:B------:R-:W1:Y:S01]  /*0030*/  S2R R2, SR_CTAID.X ;  /* 0x0000000000027919 */ /* 0x000e620000002500 */
[----:B0-----:R-:W-:-:S04]  /*0040*/  SHF.L.U32 R0, R0, 0x2, RZ ;  /* 0x0000000200007819 */ /* 0x001fc800000006ff */
[----:B------:R-:W-:Y:S02]  /*0050*/  LOP3.LUT R3, R0, 0x7c, RZ, 0xc0, !PT ;  /* 0x0000007c00037812 */ /* 0x000fe400078ec0ff */
[----:B------:R-:W-:Y:S02]  /*0060*/  MOV R0, 0x4 ;  /* 0x0000000400007802 */ /* 0x000fe40000000f00 */
[----:B-1----:R-:W-:-:S05]  /*0070*/  LEA R3, R2, R3, 0x7 ;  /* 0x0000000302037211 */ /* 0x002fca00078e38ff */
[----:B------:R-:W-:-:S05]  /*0080*/  IMAD.WIDE R4, R3, R0, c[0x0][0x160] ;  /* 0x0000580003047625 */ /* 0x000fca00078e0200 */
[----:B------:R-:W2:Y:S02]  /*0090*/  LDG.E.128 R8, [R4.64] ;  /* 0x0000000404087981 */ /* 0x000ea4000c1e1d00 */
[----:B--2---:R0:W1:Y:S01]  /*00a0*/  F2I.TRUNC.NTZ R7, R8 ;  /* 0x0000000800077305 */ /* 0x004062000020f100 */
[C---:B------:R-:W-:Y:S01]  /*00b0*/  FSETP.GEU.AND P3, PT, |R8|.reuse, 1.175494350822287508e-38, PT ;  /* 0x008000000800780b */ /* 0x040fe20003f6e200 */
[----:B------:R-:W-:Y:S01]  /*00c0*/  FMUL R2, R8, 13 ;  /* 0x4150000008027820 */ /* 0x000fe20000400000 */
[C---:B------:R-:W-:Y:S01]  /*00d0*/  FSETP.GEU.AND P2, PT, |R9|.reuse, 1.175494350822287508e-38, PT ;  /* 0x008000000900780b */ /* 0x040fe20003f4e200 */
[----:B------:R-:W-:Y:S01]  /*00e0*/  FMUL R4, R9, 13 ;  /* 0x4150000009047820 */ /* 0x000fe20000400000 */
[C---:B------:R-:W-:Y:S01]  /*00f0*/  FSETP.GEU.AND P0, PT, |R10|.reuse, 1.175494350822287508e-38, PT ;  /* 0x008000000a00780b */ /* 0x040fe20003f0e200 */
[----:B------:R-:W-:Y:S01]  /*0100*/  FMUL R5, R10, 13 ;  /* 0x415000000a057820 */ /* 0x000fe20000400000 */
[C---:B------:R-:W-:Y:S01]  /*0110*/  FSETP.GEU.AND P1, PT, |R11|.reuse, 1.175494350822287508e-38, PT ;  /* 0x008000000b00780b */ /* 0x040fe20003f2e200 */
[----:B------:R2:W3:Y:S01]  /*0120*/  F2I.TRUNC.NTZ R12, R9 ;  /* 0x00000009000c7305 */ /* 0x0004e2000020f100 */
[----:B------:R-:W-:-:S05]  /*0130*/  FMUL R6, R11, 13 ;  /* 0x415000000b067820 */ /* 0x000fca0000400000 */
[----:B0-----:R-:W-:Y:S02]  /*0140*/  @!P3 FMUL R8, R8, 16777216 ;  /* 0x4b8000000808b820 */ /* 0x001fe40000400000 */
[----:B------:R0:W4:Y:S01]  /*0150*/  F2I.TRUNC.NTZ R13, R10 ;  /* 0x0000000a000d7305 */ /* 0x000122000020f100 */
[----:B--2---:R-:W-:-:S07]  /*0160*/  @!P2 FMUL R9, R9, 16777216 ;  /* 0x4b8000000909a820 */ /* 0x004fce0000400000 */
[----:B------:R2:W5:Y:S01]  /*0170*/  F2I.TRUNC.NTZ R14, R11 ;  /* 0x0000000b000e7305 */ /* 0x000562000020f100 */
[----:B0-----:R-:W-:-:S07]  /*0180*/  @!P0 FMUL R10, R10, 16777216 ;  /* 0x4b8000000a0a8820 */ /* 0x001fce0000400000 */
[----:B-1----:R-:W-:Y:S01]  /*0190*/  POPC R7, R7 ;  /* 0x0000000700077309 */ /* 0x002fe20000000000 */
[----:B--2---:R-:W-:-:S07]  /*01a0*/  @!P1 FMUL R11, R11, 16777216 ;  /* 0x4b8000000b0b9820 */ /* 0x004fce0000400000 */
[----:B---3--:R-:W-:Y:S08]  /*01b0*/  POPC R12, R12 ;  /* 0x0000000c000c7309 */ /* 0x008ff00000000000 */
[----:B----4-:R-:W-:Y:S08]  /*01c0*/  POPC R13, R13 ;  /* 0x0000000d000d7309 */ /* 0x010ff00000000000 */
[----:B------:R-:W0:Y:S08]  /*01d0*/  MUFU.LG2 R18, R8 ;  /* 0x0000000800127308 */ /* 0x000e300000000c00 */
[----:B-----5:R-:W-:Y:S08]  /*01e0*/  POPC R14, R14 ;  /* 0x0000000e000e7309 */ /* 0x020ff00000000000 */
[----:B------:R-:W1:Y:S01]  /*01f0*/  MUFU.LG2 R19, R9 ;  /* 0x0000000900137308 */ /* 0x000e620000000c00 */
[----:B0-----:R-:W-:-:S05]  /*0200*/  @!P3 FADD R18, R18, -24 ;  /* 0xc1c000001212b421 */ /* 0x001fca0000000000 */
[----:B------:R-:W-:Y:S02]  /*0210*/  FSETP.GEU.AND P3, PT, |R18|, 1.175494350822287508e-38, PT ;  /* 0x008000001200780b */ /* 0x000fe40003f6e200 */
[----:B------:R-:W-:Y:S08]  /*0220*/  POPC R8, R7 ;  /* 0x0000000700087309 */ /* 0x000ff00000000000 */
[----:B------:R-:W0:Y:S01]  /*0230*/  MUFU.LG2 R20, R10 ;  /* 0x0000000a00147308 */ /* 0x000e220000000c00 */
[----:B-1----:R-:W-:-:S02]  /*0240*/  @!P2 FADD R19, R19, -24 ;  /* 0xc1c000001313a421 */ /* 0x002fc40000000000 */
[----:B------:R-:W-:-:S03]  /*0250*/  @!P3 FMUL R18, R18, 16777216 ;  /* 0x4b8000001212b820 */ /* 0x000fc60000400000 */
[----:B------:R-:W-:Y:S02]  /*0260*/  FSETP.GEU.AND P2, PT, |R19|, 1.175494350822287508e-38, PT ;  /* 0x008000001300780b */ /* 0x000fe40003f4e200 */
[----:B------:R-:W-:Y:S08]  /*0270*/  POPC R9, R12 ;  /* 0x0000000c00097309 */ /* 0x000ff00000000000 */
[----:B------:R-:W1:Y:S01]  /*0280*/  MUFU.LG2 R21, R11 ;  /* 0x0000000b00157308 */ /* 0x000e620000000c00 */
[----:B0-----:R-:W-:-:S02]  /*0290*/  @!P0 FADD R20, R20, -24 ;  /* 0xc1c0000014148421 */ /* 0x001fc40000000000 */
[----:B------:R-:W-:-:S03]  /*02a0*/  @!P2 FMUL R19, R19, 16777216 ;  /* 0x4b8000001313a820 */ /* 0x000fc60000400000 */
[----:B------:R-:W-:Y:S02]  /*02b0*/  FSETP.GEU.AND P0, PT, |R20|, 1.175494350822287508e-38, PT ;  /* 0x008000001400780b */ /* 0x000fe40003f0e200 */
[----:B------:R-:W0:Y:S08]  /*02c0*/  POPC R10, R13 ;  /* 0x0000000d000a7309 */ /* 0x000e300000000000 */
[----:B------:R-:W2:Y:S01]  /*02d0*/  POPC R11, R14 ;  /* 0x0000000e000b7309 */ /* 0x000ea20000000000 */
[----:B-1----:R-:W-:-:S02]  /*02e0*/  @!P1 FADD R21, R21, -24 ;  /* 0xc1c0000015159421 */ /* 0x002fc40000000000 */
[----:B------:R-:W-:-:S03]  /*02f0*/  @!P0 FMUL R20, R20, 16777216 ;  /* 0x4b80000014148820 */ /* 0x000fc60000400000 */
[C---:B------:R-:W-:Y:S02]  /*0300*/  FSETP.GEU.AND P1, PT, |R21|.reuse, 1.175494350822287508e-38, PT ;  /* 0x008000001500780b */ /* 0x040fe40003f2e200 */
[----:B------:R-:W1:Y:S08]  /*0310*/  POPC R8, R8 ;  /* 0x0000000800087309 */ /* 0x000e700000000000 */
[----:B------:R-:W3:Y:S03]  /*0320*/  POPC R9, R9 ;  /* 0x0000000900097309 */ /* 0x000ee60000000000 */
[----:B------:R-:W-:-:S05]  /*0330*/  @!P1 FMUL R21, R21, 16777216 ;  /* 0x4b80000015159820 */ /* 0x000fca0000400000 */
[----:B0-----:R-:W-:Y:S08]  /*0340*/  POPC R10, R10 ;  /* 0x0000000a000a7309 */ /* 0x001ff00000000000 */
[----:B--2---:R-:W-:Y:S08]  /*0350*/  POPC R11, R11 ;  /* 0x0000000b000b7309 */ /* 0x004ff00000000000 */
[----:B-1----:R-:W-:Y:S08]  /*0360*/  POPC R15, R8 ;  /* 0x00000008000f7309 */ /* 0x002ff00000000000 */
[----:B------:R-:W0:Y:S08]  /*0370*/  MUFU.LG2 R8, R18 ;  /* 0x0000001200087308 */ /* 0x000e300000000c00 */
[----:B---3--:R-:W-:Y:S08]  /*0380*/  POPC R16, R9 ;  /* 0x0000000900107309 */ /* 0x008ff00000000000 */
[----:B------:R-:W1:Y:S01]  /*0390*/  MUFU.LG2 R9, R19 ;  /* 0x0000001300097308 */ /* 0x000e620000000c00 */
[----:B0-----:R-:W-:-:S05]  /*03a0*/  @!P3 FADD R8, R8, -24 ;  /* 0xc1c000000808b421 */ /* 0x001fca0000000000 */
[----:B------:R-:W-:Y:S02]  /*03b0*/  FSETP.GEU.AND P3, PT, |R8|, 1.175494350822287508e-38, PT ;  /* 0x008000000800780b */ /* 0x000fe40003f6e200 */
[----:B------:R-:W-:Y:S08]  /*03c0*/  POPC R17, R10 ;  /* 0x0000000a00117309 */ /* 0x000ff00000000000 */
[----:B------:R0:W2:Y:S01]  /*03d0*/  MUFU.LG2 R10, R20 ;  /* 0x00000014000a7308 */ /* 0x0000a20000000c00 */
[----:B-1----:R-:W-:-:S02]  /*03e0*/  @!P2 FADD R9, R9, -24 ;  /* 0xc1c000000909a421 */ /* 0x002fc40000000000 */
[----:B------:R-:W-:-:S03]  /*03f0*/  @!P3 FMUL R8, R8, 16777216 ;  /* 0x4b8000000808b820 */ /* 0x000fc60000400000 */
[----:B------:R-:W-:Y:S02]  /*0400*/  FSETP.GEU.AND P2, PT, |R9|, 1.175494350822287508e-38, PT ;  /* 0x008000000900780b */ /* 0x000fe40003f4e200 */
[----:B------:R-:W-:Y:S01]  /*0410*/  POPC R7, R11 ;  /* 0x0000000b00077309 */ /* 0x000fe20000000000 */
[----:B0-----:R-:W-:-:S07]  /*0420*/  MOV R20, 0x4b800000 ;  /* 0x4b80000000147802 */ /* 0x001fce0000000f00 */
[----:B------:R-:W0:Y:S01]  /*0430*/  MUFU.LG2 R11, R21 ;  /* 0x00000015000b7308 */ /* 0x000e220000000c00 */
[----:B--2---:R-:W-:Y:S02]  /*0440*/  @!P0 FADD R10, R10, -24 ;  /* 0xc1c000000a0a8421 */ /* 0x004fe40000000000 */
[----:B------:R-:W-:-:S03]  /*0450*/  @!P2 FMUL R9, R9, 16777216 ;  /* 0x4b8000000909a820 */ /* 0x000fc60000400000 */
[----:B------:R-:W-:Y:S02]  /*0460*/  FSETP.GEU.AND P0, PT, |R10|, 1.175494350822287508e-38, PT ;  /* 0x008000000a00780b */ /* 0x000fe40003f0e200 */
[----:B------:R-:W1:Y:S01]  /*0470*/  MUFU.LG2 R12, R8 ;  /* 0x00000008000c7308 */ /* 0x000e620000000c00 */
[----:B0-----:R-:W-:-:S07]  /*0480*/  @!P1 FADD R11, R11, -24 ;  /* 0xc1c000000b0b9421 */ /* 0x001fce0000000000 */
[----:B------:R-:W0:Y:S03]  /*0490*/  MUFU.LG2 R13, R9 ;  /* 0x00000009000d7308 */ /* 0x000e260000000c00 */
[----:B------:R-:W-:Y:S01]  /*04a0*/  @!P0 FMUL R10, R10, 16777216 ;  /* 0x4b8000000a0a8820 */ /* 0x000fe20000400000 */
[----:B------:R-:W-:Y:S01]  /*04b0*/  FSETP.GEU.AND P1, PT, |R11|, 1.175494350822287508e-38, PT ;  /* 0x008000000b00780b */ /* 0x000fe20003f2e200 */
[----:B-1----:R-:W-:-:S03]  /*04c0*/  @!P3 FADD R12, R12, -24 ;  /* 0xc1c000000c0cb421 */ /* 0x002fc60000000000 */
[----:B------:R-:W1:Y:S02]  /*04d0*/  MUFU.LG2 R14, R10 ;  /* 0x0000000a000e7308 */ /* 0x000e640000000c00 */
[----:B------:R-:W-:Y:S01]  /*04e0*/  FSETP.GEU.AND P3, PT, |R12|, 1.175494350822287508e-38, PT ;  /* 0x008000000c00780b */ /* 0x000fe20003f6e200 */
[----:B0-----:R-:W-:-:S06]  /*04f0*/  @!P2 FADD R13, R13, -24 ;  /* 0xc1c000000d0da421 */ /* 0x001fcc0000000000 */
[----:B------:R-:W-:Y:S01]  /*0500*/  @!P1 FMUL R11, R11, 16777216 ;  /* 0x4b8000000b0b9820 */ /* 0x000fe20000400000 */
[----:B------:R-:W-:Y:S01]  /*0510*/  BREV R16, R16 ;  /* 0x0000001000107301 */ /* 0x000fe20000000000 */
[----:B------:R-:W-:Y:S01]  /*0520*/  FSETP.GEU.AND P2, PT, |R13|, 1.175494350822287508e-38, PT ;  /* 0x008000000d00780b */ /* 0x000fe20003f4e200 */
[----:B-1----:R-:W-:-:S03]  /*0530*/  @!P0 FADD R14, R14, -24 ;  /* 0xc1c000000e0e8421 */ /* 0x002fc60000000000 */
[----:B------:R-:W-:-:S03]  /*0540*/  @!P3 FMUL R12, R12, 16777216 ;  /* 0x4b8000000c0cb820 */ /* 0x000fc60000400000 */
[----:B------:R-:W0:Y:S01]  /*0550*/  MUFU.LG2 R18, R11 ;  /* 0x0000000b00127308 */ /* 0x000e220000000c00 */
[----:B------:R-:W-:-:S07]  /*0560*/  FSETP.GEU.AND P0, PT, |R14|, 1.175494350822287508e-38, PT ;  /* 0x008000000e00780b */ /* 0x000fce0003f0e200 */
[----:B------:R-:W1:Y:S01]  /*0570*/  MUFU.LG2 R8, R12 ;  /* 0x0000000c00087308 */ /* 0x000e620000000c00 */
[----:B------:R-:W-:Y:S01]  /*0580*/  @!P2 FMUL R13, R13, 16777216 ;  /* 0x4b8000000d0da820 */ /* 0x000fe20000400000 */
[----:B0-----:R-:W-:-:S04]  /*0590*/  @!P1 FADD R18, R18, -24 ;  /* 0xc1c0000012129421 */ /* 0x001fc80000000000 */
[----:B------:R-:W-:Y:S02]  /*05a0*/  @!P0 FMUL R14, R14, 16777216 ;  /* 0x4b8000000e0e8820 */ /* 0x000fe40000400000 */
[----:B------:R-:W0:Y:S01]  /*05b0*/  MUFU.LG2 R9, R13 ;  /* 0x0000000d00097308 */ /* 0x000e220000000c00 */
[----:B------:R-:W-:Y:S01]  /*05c0*/  FSETP.GEU.AND P1, PT, |R18|, 1.175494350822287508e-38, PT ;  /* 0x008000001200780b */ /* 0x000fe20003f2e200 */
[----:B-1----:R-:W-:-:S06]  /*05d0*/  @!P3 FADD R8, R8, -24 ;  /* 0xc1c000000808b421 */ /* 0x002fcc0000000000 */
[----:B------:R-:W1:Y:S01]  /*05e0*/  MUFU.LG2 R14, R14 ;  /* 0x0000000e000e7308 */ /* 0x000e620000000c00 */
[----:B------:R-:W-:-:S04]  /*05f0*/  FSETP.GEU.AND P3, PT, |R8|, 1.175494350822287508e-38, PT ;  /* 0x008000000800780b */ /* 0x000fc80003f6e200 */
[----:B------:R-:W-:Y:S01]  /*0600*/  FSEL R10, R20, 1, !P3 ;  /* 0x3f800000140a7808 */ /* 0x000fe20005800000 */
[----:B------:R-:W-:Y:S01]  /*0610*/  @!P1 FMUL R18, R18, 16777216 ;  /* 0x4b80000012129820 */ /* 0x000fe20000400000 */
[----:B0-----:R-:W-:Y:S01]  /*0620*/  @!P2 FADD R9, R9, -24 ;  /* 0xc1c000000909a421 */ /* 0x001fe20000000000 */
[----:B------:R-:W-:Y:S01]  /*0630*/  FSETP.GT.AND P2, PT, |R8|, 8.50705917302346158658e+37, PT ;  /* 0x7e8000000800780b */ /* 0x000fe20003f44200 */
[----:B------:R-:W-:Y:S03]  /*0640*/  BREV R16, R16 ;  /* 0x0000001000107301 */ /* 0x000fe60000000000 */
[----:B------:R-:W-:Y:S01]  /*0650*/  FSETP.GEU.AND P3, PT, |R9|, 1.175494350822287508e-38, PT ;  /* 0x008000000900780b */ /* 0x000fe20003f6e200 */
[----:B-1----:R-:W-:Y:S01]  /*0660*/  @!P0 FADD R14, R14, -24 ;  /* 0xc1c000000e0e8421 */ /* 0x002fe20000000000 */
[----:B------:R-:W-:-:S03]  /*0670*/  FSEL R11, R10, 0.25, !P2 ;  /* 0x3e8000000a0b7808 */ /* 0x000fc60005000000 */
[----:B------:R-:W0:Y:S01]  /*0680*/  MUFU.LG2 R18, R18 ;  /* 0x0000001200127308 */ /* 0x000e220000000c00 */
[C---:B------:R-:W-:Y:S02]  /*0690*/  FSETP.GT.AND P0, PT, |R9|.reuse, 8.50705917302346158658e+37, PT ;  /* 0x7e8000000900780b */ /* 0x040fe40003f04200 */
[----:B------:R-:W-:Y:S01]  /*06a0*/  FSEL R10, R20, 1, !P3 ;  /* 0x3f800000140a7808 */ /* 0x000fe20005800000 */
[----:B------:R-:W-:Y:S01]  /*06b0*/  FMUL R8, R8, R11 ;  /* 0x0000000b08087220 */ /* 0x000fe20000400000 */
[----:B------:R-:W-:Y:S02]  /*06c0*/  FSETP.GEU.AND P2, PT, |R14|, 1.175494350822287508e-38, PT ;  /* 0x008000000e00780b */ /* 0x000fe40003f4e200 */
[----:B------:R-:W-:Y:S01]  /*06d0*/  FSEL R10, R10, 0.25, !P0 ;  /* 0x3e8000000a0a7808 */ /* 0x000fe20004000000 */
[----:B------:R-:W-:Y:S01]  /*06e0*/  BREV R15, R15 ;  /* 0x0000000f000f7301 */ /* 0x000fe20000000000 */
[----:B------:R-:W-:Y:S02]  /*06f0*/  FSETP.GT.AND P0, PT, |R14|, 8.50705917302346158658e+37, PT ;  /* 0x7e8000000e00780b */ /* 0x000fe40003f04200 */
[----:B------:R-:W-:Y:S01]  /*0700*/  FSEL R12, R20, 1, !P2 ;  /* 0x3f800000140c7808 */ /* 0x000fe20005000000 */
[----:B------:R-:W-:-:S03]  /*0710*/  FMUL R9, R9, R10 ;  /* 0x0000000a09097220 */ /* 0x000fc60000400000 */
[----:B------:R-:W-:Y:S01]  /*0720*/  FSEL R13, R12, 0.25, !P0 ;  /* 0x3e8000000c0d7808 */ /* 0x000fe20004000000 */
[----:B0-----:R-:W-:Y:S01]  /*0730*/  @!P1 FADD R18, R18, -24 ;  /* 0xc1c0000012129421 */ /* 0x001fe20000000000 */
[----:B------:R-:W0:Y:S03]  /*0740*/  MUFU.RCP R8, R8 ;  /* 0x0000000800087308 */ /* 0x000e260000001000 */
[----:B------:R-:W-:Y:S01]  /*0750*/  FMUL R14, R14, R13 ;  /* 0x0000000d0e0e7220 */ /* 0x000fe20000400000 */
[C---:B------:R-:W-:Y:S02]  /*0760*/  FSETP.GEU.AND P1, PT, |R18|.reuse, 1.175494350822287508e-38, PT ;  /* 0x008000001200780b */ /* 0x040fe40003f2e200 */
[----:B------:R-:W-:Y:S02]  /*0770*/  FSETP.GT.AND P0, PT, |R18|, 8.50705917302346158658e+37, PT ;  /* 0x7e8000001200780b */ /* 0x000fe40003f04200 */
[----:B------:R-:W-:Y:S01]  /*0780*/  FSEL R12, R20, 1, !P1 ;  /* 0x3f800000140c7808 */ /* 0x000fe20004800000 */
[----:B------:R-:W1:Y:S03]  /*0790*/  MUFU.RCP R9, R9 ;  /* 0x0000000900097308 */ /* 0x000e660000001000 */
[----:B------:R-:W-:Y:S01]  /*07a0*/  FSEL R19, R12, 0.25, !P0 ;  /* 0x3e8000000c137808 */ /* 0x000fe20004000000 */
[----:B0-----:R-:W-:-:S04]  /*07b0*/  FMUL R8, R11, R8 ;  /* 0x000000080b087220 */ /* 0x001fc80000400000 */
[----:B------:R-:W-:Y:S01]  /*07c0*/  FMUL R18, R18, R19 ;  /* 0x0000001312127220 */ /* 0x000fe20000400000 */
[----:B------:R-:W0:Y:S01]  /*07d0*/  MUFU.RCP R14, R14 ;  /* 0x0000000e000e7308 */ /* 0x000e220000001000 */
[C---:B------:R-:W-:Y:S02]  /*07e0*/  FSETP.GEU.AND P1, PT, |R8|.reuse, 1.175494350822287508e-38, PT ;  /* 0x008000000800780b */ /* 0x040fe40003f2e200 */
[----:B------:R-:W-:Y:S01]  /*07f0*/  FSETP.GT.AND P0, PT, |R8|, 8.50705917302346158658e+37, PT ;  /* 0x7e8000000800780b */ /* 0x000fe20003f04200 */
[----:B-1----:R-:W-:-:S04]  /*0800*/  FMUL R10, R10, R9 ;  /* 0x000000090a0a7220 */ /* 0x002fc80000400000 */
[----:B------:R-:W1:Y:S01]  /*0810*/  MUFU.RCP R18, R18 ;  /* 0x0000001200127308 */ /* 0x000e620000001000 */
[----:B------:R-:W-:Y:S02]  /*0820*/  FSEL R9, R20, 1, !P1 ;  /* 0x3f80000014097808 */ /* 0x000fe40004800000 */
[C---:B------:R-:W-:Y:S02]  /*0830*/  FSETP.GEU.AND P1, PT, |R10|.reuse, 1.175494350822287508e-38, PT ;  /* 0x008000000a00780b */ /* 0x040fe40003f2e200 */
[----:B------:R-:W-:Y:S01]  /*0840*/  FSEL R9, R9, 0.25, !P0 ;  /* 0x3e80000009097808 */ /* 0x000fe20004000000 */
[----:B0-----:R-:W-:Y:S01]  /*0850*/  FMUL R14, R13, R14 ;  /* 0x0000000e0d0e7220 */ /* 0x001fe20000400000 */
[----:B------:R-:W-:Y:S01]  /*0860*/  FSETP.GT.AND P0, PT, |R10|, 8.50705917302346158658e+37, PT ;  /* 0x7e8000000a00780b */ /* 0x000fe20003f04200 */
[----:B------:R-:W-:Y:S01]  /*0870*/  BREV R17, R17 ;  /* 0x0000001100117301 */ /* 0x000fe20000000000 */
[----:B------:R-:W-:Y:S01]  /*0880*/  FSEL R11, R20, 1, !P1 ;  /* 0x3f800000140b7808 */ /* 0x000fe20004800000 */
[----:B------:R-:W-:Y:S01]  /*0890*/  FMUL R8, R8, R9 ;  /* 0x0000000908087220 */ /* 0x000fe20000400000 */
[----:B------:R-:W-:-:S02]  /*08a0*/  FSETP.GEU.AND P1, PT, |R14|, 1.175494350822287508e-38, PT ;  /* 0x008000000e00780b */ /* 0x000fc40003f2e200 */
[----:B------:R-:W-:Y:S01]  /*08b0*/  FSEL R11, R11, 0.25, !P0 ;  /* 0x3e8000000b0b7808 */ /* 0x000fe20004000000 */
[----:B-1----:R-:W-:Y:S01]  /*08c0*/  FMUL R18, R19, R18 ;  /* 0x0000001213127220 */ /* 0x002fe20000400000 */
[----:B------:R-:W-:Y:S01]  /*08d0*/  FSETP.GT.AND P0, PT, |R14|, 8.50705917302346158658e+37, PT ;  /* 0x7e8000000e00780b */ /* 0x000fe20003f04200 */
[----:B------:R-:W0:Y:S01]  /*08e0*/  MUFU.RCP R8, R8 ;  /* 0x0000000800087308 */ /* 0x000e220000001000 */
[----:B------:R-:W-:Y:S01]  /*08f0*/  FSEL R12, R20, 1, !P1 ;  /* 0x3f800000140c7808 */ /* 0x000fe20004800000 */
[----:B------:R-:W-:Y:S01]  /*0900*/  FMUL R10, R10, R11 ;  /* 0x0000000b0a0a7220 */ /* 0x000fe20000400000 */
[----:B------:R-:W-:Y:S02]  /*0910*/  FSETP.GEU.AND P1, PT, |R18|, 1.175494350822287508e-38, PT ;  /* 0x008000001200780b */ /* 0x000fe40003f2e200 */
[----:B------:R-:W-:Y:S02]  /*0920*/  FSEL R13, R12, 0.25, !P0 ;  /* 0x3e8000000c0d7808 */ /* 0x000fe40004000000 */
[----:B------:R-:W-:Y:S01]  /*0930*/  FSETP.GT.AND P0, PT, |R18|, 8.50705917302346158658e+37, PT ;  /* 0x7e8000001200780b */ /* 0x000fe20003f04200 */
[----:B------:R-:W1:Y:S01]  /*0940*/  MUFU.RCP R10, R10 ;  /* 0x0000000a000a7308 */ /* 0x000e620000001000 */
[----:B------:R-:W-:Y:S01]  /*0950*/  FSEL R12, R20, 1, !P1 ;  /* 0x3f800000140c7808 */ /* 0x000fe20004800000 */
[----:B------:R-:W-:-:S03]  /*0960*/  FMUL R14, R14, R13 ;  /* 0x0000000d0e0e7220 */ /* 0x000fc60000400000 */
[----:B------:R-:W-:-:S03]  /*0970*/  FSEL R19, R12, 0.25, !P0 ;  /* 0x3e8000000c137808 */ /* 0x000fc60004000000 */
[----:B------:R-:W2:Y:S01]  /*0980*/  MUFU.RCP R14, R14 ;  /* 0x0000000e000e7308 */ /* 0x000ea20000001000 */
[----:B0-----:R-:W-:Y:S01]  /*0990*/  FMUL R8, R9, R8 ;  /* 0x0000000809087220 */ /* 0x001fe20000400000 */
[----:B------:R-:W-:-:S04]  /*09a0*/  FMUL R18, R18, R19 ;  /* 0x0000001312127220 */ /* 0x000fc80000400000 */
[C---:B------:R-:W-:Y:S02]  /*09b0*/  FSETP.GEU.AND P1, PT, |R8|.reuse, 1.175494350822287508e-38, PT ;  /* 0x008000000800780b */ /* 0x040fe40003f2e200 */
[----:B------:R-:W0:Y:S01]  /*09c0*/  MUFU.RCP R18, R18 ;  /* 0x0000001200127308 */ /* 0x000e220000001000 */
[----:B-1----:R-:W-:Y:S01]  /*09d0*/  FMUL R11, R11, R10 ;  /* 0x0000000a0b0b7220 */ /* 0x002fe20000400000 */
[----:B------:R-:W-:Y:S02]  /*09e0*/  FSETP.GT.AND P0, PT, |R8|, 8.50705917302346158658e+37, PT ;  /* 0x7e8000000800780b */ /* 0x000fe40003f04200 */
[----:B------:R-:W-:Y:S02]  /*09f0*/  FSEL R9, R20, 1, !P1 ;  /* 0x3f80000014097808 */ /* 0x000fe40004800000 */
[----:B------:R-:W-:Y:S01]  /*0a00*/  FSETP.GEU.AND P1, PT, |R11|, 1.175494350822287508e-38, PT ;  /* 0x008000000b00780b */ /* 0x000fe20003f2e200 */
[----:B--2---:R-:W-:Y:S01]  /*0a10*/  FMUL R14, R13, R14 ;  /* 0x0000000e0d0e7220 */ /* 0x004fe20000400000 */
[----:B------:R-:W-:Y:S01]  /*0a20*/  FSEL R9, R9, 0.25, !P0 ;  /* 0x3e80000009097808 */ /* 0x000fe20004000000 */
[----:B------:R-:W-:Y:S01]  /*0a30*/  BREV R7, R7 ;  /* 0x0000000700077301 */ /* 0x000fe20000000000 */
[----:B------:R-:W-:-:S02]  /*0a40*/  FSETP.GT.AND P0, PT, |R11|, 8.50705917302346158658e+37, PT ;  /* 0x7e8000000b00780b */ /* 0x000fc40003f04200 */
[----:B------:R-:W-:Y:S01]  /*0a50*/  FSEL R10, R20, 1, !P1 ;  /* 0x3f800000140a7808 */ /* 0x000fe20004800000 */
[----:B------:R-:W-:Y:S01]  /*0a60*/  FMUL R8, R8, R9 ;  /* 0x0000000908087220 */ /* 0x000fe20000400000 */
[----:B------:R-:W-:Y:S01]  /*0a70*/  FSETP.GEU.AND P1, PT, |R14|, 1.175494350822287508e-38, PT ;  /* 0x008000000e00780b */ /* 0x000fe20003f2e200 */
[----:B0-----:R-:W-:Y:S01]  /*0a80*/  FMUL R18, R19, R18 ;  /* 0x0000001213127220 */ /* 0x001fe20000400000 */
[----:B------:R-:W-:Y:S01]  /*0a90*/  FSEL R10, R10, 0.25, !P0 ;  /* 0x3e8000000a0a7808 */ /* 0x000fe20004000000 */
[----:B------:R-:W-:Y:S01]  /*0aa0*/  BREV R16, R16 ;  /* 0x0000001000107301 */ /* 0x000fe20000000000 */
[----:B------:R-:W-:Y:S02]  /*0ab0*/  FSETP.GT.AND P0, PT, |R14|, 8.50705917302346158658e+37, PT ;  /* 0x7e8000000e00780b */ /* 0x000fe40003f04200 */
[----:B------:R-:W-:Y:S01]  /*0ac0*/  FSEL R12, R20, 1, !P1 ;  /* 0x3f800000140c7808 */ /* 0x000fe20004800000 */
[----:B------:R-:W-:Y:S01]  /*0ad0*/  FMUL R11, R11, R10 ;  /* 0x0000000a0b0b7220 */ /* 0x000fe20000400000 */
[----:B------:R-:W-:-:S02]  /*0ae0*/  FSETP.GEU.AND P1, PT, |R18|, 1.175494350822287508e-38, PT ;  /* 0x008000001200780b */ /* 0x000fc40003f2e200 */
[----:B------:R-:W-:Y:S01]  /*0af0*/  FSEL R13, R12, 0.25, !P0 ;  /* 0x3e8000000c0d7808 */ /* 0x000fe20004000000 */
[----:B------:R-:W0:Y:S01]  /*0b00*/  MUFU.RCP R8, R8 ;  /* 0x0000000800087308 */ /* 0x000e220000001000 */
[----:B------:R-:W-:Y:S02]  /*0b10*/  FSETP.GT.AND P0, PT, |R18|, 8.50705917302346158658e+37, PT ;  /* 0x7e8000001200780b */ /* 0x000fe40003f04200 */
[----:B------:R-:W-:Y:S01]  /*0b20*/  FSEL R12, R20, 1, !P1 ;  /* 0x3f800000140c7808 */ /* 0x000fe20004800000 */
[----:B------:R-:W-:-:S03]  /*0b30*/  FMUL R14, R14, R13 ;  /* 0x0000000d0e0e7220 */ /* 0x000fc60000400000 */
[----:B------:R-:W-:Y:S01]  /*0b40*/  FSEL R19, R12, 0.25, !P0 ;  /* 0x3e8000000c137808 */ /* 0x000fe20004000000 */
[----:B------:R-:W1:Y:S04]  /*0b50*/  MUFU.RCP R11, R11 ;  /* 0x0000000b000b7308 */ /* 0x000e680000001000 */
[----:B------:R-:W-:-:S04]  /*0b60*/  FMUL R18, R18, R19 ;  /* 0x0000001312127220 */ /* 0x000fc80000400000 */
[----:B------:R-:W2:Y:S01]  /*0b70*/  MUFU.RCP R14, R14 ;  /* 0x0000000e000e7308 */ /* 0x000ea20000001000 */
[----:B0-----:R-:W-:-:S05]  /*0b80*/  FMUL R8, R9, R8 ;  /* 0x0000000809087220 */ /* 0x001fca0000400000 */
[----:B------:R-:W-:Y:S02]  /*0b90*/  FSETP.GEU.AND P1, PT, |R8|, 1.175494350822287508e-38, PT ;  /* 0x008000000800780b */ /* 0x000fe40003f2e200 */
[----:B------:R-:W0:Y:S01]  /*0ba0*/  MUFU.RCP R18, R18 ;  /* 0x0000001200127308 */ /* 0x000e220000001000 */
[----:B-1----:R-:W-:Y:S01]  /*0bb0*/  FMUL R10, R10, R11 ;  /* 0x0000000b0a0a7220 */ /* 0x002fe20000400000 */
[----:B------:R-:W-:Y:S02]  /*0bc0*/  FSETP.GT.AND P0, PT, |R8|, 8.50705917302346158658e+37, PT ;  /* 0x7e8000000800780b */ /* 0x000fe40003f04200 */
[----:B------:R-:W-:Y:S02]  /*0bd0*/  FSEL R9, R20, 1, !P1 ;  /* 0x3f80000014097808 */ /* 0x000fe40004800000 */
[C---:B------:R-:W-:Y:S01]  /*0be0*/  FSETP.GEU.AND P1, PT, |R10|.reuse, 1.175494350822287508e-38, PT ;  /* 0x008000000a00780b */ /* 0x040fe20003f2e200 */
[----:B--2---:R-:W-:Y:S01]  /*0bf0*/  FMUL R14, R13, R14 ;  /* 0x0000000e0d0e7220 */ /* 0x004fe20000400000 */
[----:B------:R-:W-:Y:S01]  /*0c00*/  FSEL R9, R9, 0.25, !P0 ;  /* 0x3e80000009097808 */ /* 0x000fe20004000000 */
[----:B------:R-:W-:Y:S01]  /*0c10*/  BREV R15, R15 ;  /* 0x0000000f000f7301 */ /* 0x000fe20000000000 */
[----:B------:R-:W-:-:S02]  /*0c20*/  FSETP.GT.AND P0, PT, |R10|, 8.50705917302346158658e+37, PT ;  /* 0x7e8000000a00780b */ /* 0x000fc40003f04200 */
[----:B------:R-:W-:Y:S01]  /*0c30*/  FSEL R11, R20, 1, !P1 ;  /* 0x3f800000140b7808 */ /* 0x000fe20004800000 */
[----:B------:R-:W-:Y:S01]  /*0c40*/  FMUL R8, R8, R9 ;  /* 0x0000000908087220 */ /* 0x000fe20000400000 */
[C---:B------:R-:W-:Y:S01]  /*0c50*/  FSETP.GEU.AND P1, PT, |R14|.reuse, 1.175494350822287508e-38, PT ;  /* 0x008000000e00780b */ /* 0x040fe20003f2e200 */
        /* <DEDUP_REMOVED lines=19> */
[----:B-1----:R-:W-:-:S05]  /*0d90*/  FMUL R11, R11, R10 ;  /* 0x0000000a0b0b7220 */ /* 0x002fca0000400000 */
[----:B------:R-:W-:Y:S01]  /*0da0*/  FSETP.GEU.AND P2, PT, |R11|, 1.175494350822287508e-38, PT ;  /* 0x008000000b00780b */ /* 0x000fe20003f4e200 */
[----:B--2---:R-:W-:Y:S01]  /*0db0*/  FMUL R13, R13, R14 ;  /* 0x0000000e0d0d7220 */ /* 0x004fe20000400000 */
[----:B------:R-:W-:Y:S03]  /*0dc0*/  BREV R7, R7 ;  /* 0x0000000700077301 */ /* 0x000fe60000000000 */
[----:B------:R-:W-:Y:S01]  /*0dd0*/  @!P0 FMUL R8, R8, 16777216 ;  /* 0x4b80000008088820 */ /* 0x000fe20000400000 */
[----:B------:R-:W-:Y:S01]  /*0de0*/  FSETP.GEU.AND P3, PT, |R13|, 1.175494350822287508e-38, PT ;  /* 0x008000000d00780b */ /* 0x000fe20003f6e200 */
[----:B0-----:R-:W-:-:S03]  /*0df0*/  FMUL R19, R19, R18 ;  /* 0x0000001213137220 */ /* 0x001fc60000400000 */
[----:B------:R-:W0:Y:S03]  /*0e00*/  MUFU.SQRT R9, R8 ;  /* 0x0000000800097308 */ /* 0x000e260000002000 */
[----:B------:R-:W-:Y:S01]  /*0e10*/  @!P2 FMUL R11, R11, 16777216 ;  /* 0x4b8000000b0ba820 */ /* 0x000fe20000400000 */
[----:B------:R-:W-:-:S04]  /*0e20*/  FSETP.GEU.AND P1, PT, |R19|, 1.175494350822287508e-38, PT ;  /* 0x008000001300780b */ /* 0x000fc80003f2e200 */
[----:B------:R-:W1:Y:S01]  /*0e30*/  MUFU.SQRT R10, R11 ;  /* 0x0000000b000a7308 */ /* 0x000e620000002000 */
[----:B------:R-:W-:-:S07]  /*0e40*/  @!P3 FMUL R13, R13, 16777216 ;  /* 0x4b8000000d0db820 */ /* 0x000fce0000400000 */
[----:B------:R-:W2:Y:S01]  /*0e50*/  MUFU.SQRT R12, R13 ;  /* 0x0000000d000c7308 */ /* 0x000ea20000002000 */
[----:B------:R-:W-:Y:S01]  /*0e60*/  @!P1 FMUL R19, R19, 16777216 ;  /* 0x4b80000013139820 */ /* 0x000fe20000400000 */
[----:B0-----:R-:W-:-:S05]  /*0e70*/  @!P0 FMUL R9, R9, 0.000244140625 ;  /* 0x3980000009098820 */ /* 0x001fca0000400000 */
[----:B------:R-:W-:Y:S01]  /*0e80*/  FSETP.GEU.AND P0, PT, |R9|, 1.175494350822287508e-38, PT ;  /* 0x008000000900780b */ /* 0x000fe20003f0e200 */
[----:B------:R-:W0:Y:S01]  /*0e90*/  MUFU.SQRT R14, R19 ;  /* 0x00000013000e7308 */ /* 0x000e220000002000 */
[----:B-1----:R-:W-:-:S05]  /*0ea0*/  @!P2 FMUL R10, R10, 0.000244140625 ;  /* 0x398000000a0aa820 */ /* 0x002fca0000400000 */
[----:B------:R-:W-:Y:S01]  /*0eb0*/  FSETP.GEU.AND P2, PT, |R10|, 1.175494350822287508e-38, PT ;  /* 0x008000000a00780b */ /* 0x000fe20003f4e200 */
[----:B--2---:R-:W-:Y:S01]  /*0ec0*/  @!P3 FMUL R12, R12, 0.000244140625 ;  /* 0x398000000c0cb820 */ /* 0x004fe20000400000 */
[----:B------:R-:W-:Y:S04]  /*0ed0*/  BREV R15, R15 ;  /* 0x0000000f000f7301 */ /* 0x000fe80000000000 */
[----:B------:R-:W-:Y:S01]  /*0ee0*/  @!P0 FMUL R9, R9, 16777216 ;  /* 0x4b80000009098820 */ /* 0x000fe20000400000 */
[----:B------:R-:W-:Y:S01]  /*0ef0*/  FSETP.GEU.AND P3, PT, |R12|, 1.175494350822287508e-38, PT ;  /* 0x008000000c00780b */ /* 0x000fe20003f6e200 */
[----:B0-----:R-:W-:Y:S02]  /*0f00*/  @!P1 FMUL R14, R14, 0.000244140625 ;  /* 0x398000000e0e9820 */ /* 0x001fe40000400000 */
[----:B------:R-:W0:Y:S03]  /*0f10*/  MUFU.SQRT R8, R9 ;  /* 0x0000000900087308 */ /* 0x000e260000002000 */
[----:B------:R-:W-:Y:S01]  /*0f20*/  @!P2 FMUL R10, R10, 16777216 ;  /* 0x4b8000000a0aa820 */ /* 0x000fe20000400000 */
[----:B------:R-:W-:-:S04]  /*0f30*/  FSETP.GEU.AND P1, PT, |R14|, 1.175494350822287508e-38, PT ;  /* 0x008000000e00780b */ /* 0x000fc80003f2e200 */
[----:B------:R-:W1:Y:S02]  /*0f40*/  MUFU.SQRT R11, R10 ;  /* 0x0000000a000b7308 */ /* 0x000e640000002000 */
[----:B------:R-:W-:-:S06]  /*0f50*/  @!P3 FMUL R12, R12, 16777216 ;  /* 0x4b8000000c0cb820 */ /* 0x000fcc0000400000 */
        /* <DEDUP_REMOVED lines=22> */
[----:B-1----:R-:W-:-:S07]  /*10c0*/  @!P2 FMUL R12, R12, 0.000244140625 ;  /* 0x398000000c0ca820 */ /* 0x002fce0000400000 */
[----:B------:R-:W-:Y:S01]  /*10d0*/  BREV R17, R17 ;  /* 0x0000001100117301 */ /* 0x000fe20000000000 */
[----:B--2---:R-:W-:Y:S01]  /*10e0*/  @!P3 FMUL R14, R14, 0.000244140625 ;  /* 0x398000000e0eb820 */ /* 0x004fe20000400000 */
[----:B------:R-:W-:Y:S02]  /*10f0*/  FSETP.GEU.AND P3, PT, |R12|, 1.175494350822287508e-38, PT ;  /* 0x008000000c00780b */ /* 0x000fe40003f6e200 */
[----:B------:R-:W-:Y:S02]  /*1100*/  @!P0 FMUL R10, R10, 16777216 ;  /* 0x4b8000000a0a8820 */ /* 0x000fe40000400000 */
[----:B------:R-:W-:Y:S02]  /*1110*/  FSETP.GEU.AND P2, PT, |R14|, 1.175494350822287508e-38, PT ;  /* 0x008000000e00780b */ /* 0x000fe40003f4e200 */
[----:B------:R-:W-:Y:S01]  /*1120*/  BREV R7, R7 ;  /* 0x0000000700077301 */ /* 0x000fe20000000000 */
[----:B0-----:R-:W-:-:S05]  /*1130*/  @!P1 FMUL R16, R16, 0.000244140625 ;  /* 0x3980000010109820 */ /* 0x001fca0000400000 */
[----:B------:R-:W-:Y:S01]  /*1140*/  FSETP.GEU.AND P1, PT, |R16|, 1.175494350822287508e-38, PT ;  /* 0x008000001000780b */ /* 0x000fe20003f2e200 */
[----:B------:R-:W-:Y:S01]  /*1150*/  @!P3 FMUL R12, R12, 16777216 ;  /* 0x4b8000000c0cb820 */ /* 0x000fe20000400000 */
[----:B------:R-:W-:Y:S03]  /*1160*/  F2I.TRUNC.NTZ R2, R2 ;  /* 0x0000000200027305 */ /* 0x000fe6000020f100 */
[----:B------:R-:W-:-:S05]  /*1170*/  @!P2 FMUL R14, R14, 16777216 ;  /* 0x4b8000000e0ea820 */ /* 0x000fca0000400000 */
[----:B------:R-:W0:Y:S03]  /*1180*/  BREV R15, R15 ;  /* 0x0000000f000f7301 */ /* 0x000e260000000000 */
[----:B------:R-:W-:-:S05]  /*1190*/  @!P1 FMUL R16, R16, 16777216 ;  /* 0x4b80000010109820 */ /* 0x000fca0000400000 */
[----:B------:R-:W1:Y:S08]  /*11a0*/  F2I.TRUNC.NTZ R4, R4 ;  /* 0x0000000400047305 */ /* 0x000e70000020f100 */
[----:B------:R-:W-:Y:S01]  /*11b0*/  F2I.TRUNC.NTZ R5, R5 ;  /* 0x0000000500057305 */ /* 0x000fe2000020f100 */
[----:B0-----:R-:W-:-:S04]  /*11c0*/  IMAD R15, R15, 0x7, R2 ;  /* 0x000000070f0f7824 */ /* 0x001fc800078e0202 */
[----:B------:R-:W-:-:S03]  /*11d0*/  IMAD R15, R15, 0x7, R2 ;  /* 0x000000070f0f7824 */ /* 0x000fc600078e0202 */
[----:B------:R-:W-:Y:S01]  /*11e0*/  F2I.TRUNC.NTZ R6, R6 ;  /* 0x0000000600067305 */ /* 0x000fe2000020f100 */
[----:B-1----:R-:W-:Y:S02]  /*11f0*/  IMAD R9, R9, 0x7, R4 ;  /* 0x0000000709097824 */ /* 0x002fe400078e0204 */
[----:B------:R-:W-:Y:S02]  /*1200*/  IMAD R15, R15, 0x7, R2 ;  /* 0x000000070f0f7824 */ /* 0x000fe400078e0202 */
[----:B------:R-:W-:Y:S02]  /*1210*/  IMAD R9, R9, 0x7, R4 ;  /* 0x0000000709097824 */ /* 0x000fe400078e0204 */
[----:B------:R-:W-:Y:S01]  /*1220*/  IMAD R15, R15, 0x7, R2 ;  /* 0x000000070f0f7824 */ /* 0x000fe200078e0202 */
[----:B------:R-:W0:Y:S01]  /*1230*/  BREV R8, R17 ;  /* 0x0000001100087301 */ /* 0x000e220000000000 */
[----:B------:R-:W-:Y:S02]  /*1240*/  IMAD R9, R9, 0x7, R4 ;  /* 0x0000000709097824 */ /* 0x000fe400078e0204 */
[----:B------:R-:W-:Y:S01]  /*1250*/  IMAD.WIDE R2, R3, R0, c[0x0][0x170] ;  /* 0x00005c0003027625 */ /* 0x000fe200078e0200 */
[----:B------:R-:W-:-:S03]  /*1260*/  I2FP.F32.S32 R15, R15 ;  /* 0x0000000f000f7245 */ /* 0x000fc60000201400 */
[----:B------:R-:W-:Y:S01]  /*1270*/  IMAD R9, R9, 0x7, R4 ;  /* 0x0000000709097824 */ /* 0x000fe200078e0204 */
[----:B------:R-:W1:Y:S04]  /*1280*/  BREV R7, R7 ;  /* 0x0000000700077301 */ /* 0x000e680000000000 */
[----:B------:R-:W-:Y:S01]  /*1290*/  I2FP.F32.S32 R9, R9 ;  /* 0x0000000900097245 */ /* 0x000fe20000201400 */
[----:B0-----:R-:W-:-:S03]  /*12a0*/  IMAD R8, R8, 0x7, R5 ;  /* 0x0000000708087824 */ /* 0x001fc600078e0205 */
[----:B------:R-:W0:Y:S01]  /*12b0*/  MUFU.SQRT R10, R10 ;  /* 0x0000000a000a7308 */ /* 0x000e220000002000 */
[----:B------:R-:W-:Y:S02]  /*12c0*/  IMAD R8, R8, 0x7, R5 ;  /* 0x0000000708087824 */ /* 0x000fe400078e0205 */
[----:B-1----:R-:W-:-:S05]  /*12d0*/  IMAD R7, R7, 0x7, R6 ;  /* 0x0000000707077824 */ /* 0x002fca00078e0206 */
[----:B------:R-:W1:Y:S01]  /*12e0*/  MUFU.SQRT R12, R12 ;  /* 0x0000000c000c7308 */ /* 0x000e620000002000 */
[--C-:B------:R-:W-:Y:S02]  /*12f0*/  IMAD R8, R8, 0x7, R5.reuse ;  /* 0x0000000708087824 */ /* 0x100fe400078e0205 */
[--C-:B------:R-:W-:Y:S02]  /*1300*/  IMAD R7, R7, 0x7, R6.reuse ;  /* 0x0000000707077824 */ /* 0x100fe400078e0206 */
[----:B------:R-:W-:Y:S02]  /*1310*/  IMAD R8, R8, 0x7, R5 ;  /* 0x0000000708087824 */ /* 0x000fe400078e0205 */
[--C-:B------:R-:W-:Y:S01]  /*1320*/  IMAD R7, R7, 0x7, R6.reuse ;  /* 0x0000000707077824 */ /* 0x100fe200078e0206 */
[----:B------:R-:W2:Y:S01]  /*1330*/  MUFU.SQRT R14, R14 ;  /* 0x0000000e000e7308 */ /* 0x000ea20000002000 */
[----:B0-----:R-:W-:Y:S01]  /*1340*/  @!P0 FMUL R10, R10, 0.000244140625 ;  /* 0x398000000a0a8820 */ /* 0x001fe20000400000 */
[----:B------:R-:W-:Y:S01]  /*1350*/  I2FP.F32.S32 R5, R8 ;  /* 0x0000000800057245 */ /* 0x000fe20000201400 */
[----:B------:R-:W-:-:S02]  /*1360*/  IMAD R7, R7, 0x7, R6 ;  /* 0x0000000707077824 */ /* 0x000fc400078e0206 */
[----:B------:R-:W-:-:S03]  /*1370*/  FADD R8, R10, R15 ;  /* 0x0000000f0a087221 */ /* 0x000fc60000000000 */
[----:B------:R-:W0:Y:S01]  /*1380*/  MUFU.SQRT R16, R16 ;  /* 0x0000001000107308 */ /* 0x000e220000002000 */
[----:B------:R-:W-:Y:S01]  /*1390*/  I2FP.F32.S32 R7, R7 ;  /* 0x0000000700077245 */ /* 0x000fe20000201400 */
[----:B-1----:R-:W-:-:S04]  /*13a0*/  @!P3 FMUL R12, R12, 0.000244140625 ;  /* 0x398000000c0cb820 */ /* 0x002fc80000400000 */
[----:B------:R-:W-:Y:S01]  /*13b0*/  FADD R9, R12, R9 ;  /* 0x000000090c097221 */ /* 0x000fe20000000000 */
[----:B--2---:R-:W-:-:S04]  /*13c0*/  @!P2 FMUL R14, R14, 0.000244140625 ;  /* 0x398000000e0ea820 */ /* 0x004fc80000400000 */
[----:B------:R-:W-:Y:S01]  /*13d0*/  FADD R10, R14, R5 ;  /* 0x000000050e0a7221 */ /* 0x000fe20000000000 */
[----:B0-----:R-:W-:-:S04]  /*13e0*/  @!P1 FMUL R16, R16, 0.000244140625 ;  /* 0x3980000010109820 */ /* 0x001fc80000400000 */
[----:B------:R-:W-:-:S05]  /*13f0*/  FADD R11, R16, R7 ;  /* 0x00000007100b7221 */ /* 0x000fca0000000000 */
[----:B------:R-:W-:Y:S01]  /*1400*/  STG.E.128 [R2.64], R8 ;  /* 0x0000000802007986 */ /* 0x000fe2000c101d04 */
[----:B------:R-:W-:Y:S05]  /*1410*/  EXIT ;  /* 0x000000000000794d */ /* 0x000fea0003800000 */
.L_x_0:
[----:B------:R-:W-:-:S00]  /*1420*/  BRA `(.L_x_0) ;  /* 0xfffffff000007947 */ /* 0x000fc0000383ffff */
[----:B------:R-:W-:-:S00]  /*1430*/  NOP ;  /* 0x0000000000007918 */ /* 0x000fc00000000000 */
        /* <DEDUP_REMOVED lines=12> */
.L_x_1:
